//
// Generated by NVIDIA NVVM Compiler
//
// Compiler Build ID: CL-36424714
// Cuda compilation tools, release 13.0, V13.0.88
// Based on NVVM 20.0.0
//

.version 9.0
.target sm_100
.address_size 64

	// .globl	default_function_kernel

.visible .entry default_function_kernel(
	.param .u64 .ptr .align 1 default_function_kernel_param_0,
	.param .u64 .ptr .align 1 default_function_kernel_param_1
)
.maxntid 64
{
	.reg .pred 	%p<5>;
	.reg .b32 	%r<8>;
	.reg .b32 	%f<26>;
	.reg .b64 	%rd<8>;

	ld.param.u64 	%rd1, [default_function_kernel_param_0];
	ld.param.u64 	%rd2, [default_function_kernel_param_1];
	mov.u32 	%r1, %ctaid.x;
	shl.b32 	%r3, %r1, 3;
	mov.u32 	%r2, %tid.x;
	shr.u32 	%r4, %r2, 3;
	or.b32  	%r5, %r3, %r4;
	setp.gt.u32 	%p1, %r5, 2474;
	@%p1 bra 	$L__BB0_2;
	cvta.to.global.u64 	%rd3, %rd2;
	cvta.to.global.u64 	%rd4, %rd1;
	shl.b32 	%r6, %r1, 6;
	or.b32  	%r7, %r6, %r2;
	mul.wide.u32 	%rd5, %r7, 4;
	add.s64 	%rd6, %rd3, %rd5;
	ld.global.nc.f32 	%f1, [%rd6];
	abs.f32 	%f2, %f1;
	fma.rn.f32 	%f3, %f2, 0fBF000000, 0f3F000000;
	rsqrt.approx.ftz.f32 	%f4, %f3;
	mul.f32 	%f5, %f4, %f3;
	mul.f32 	%f6, %f4, 0fBF000000;
	fma.rn.f32 	%f7, %f5, %f6, 0f3F000000;
	fma.rn.f32 	%f8, %f5, %f7, %f5;
	setp.eq.f32 	%p2, %f2, 0f3F800000;
	selp.f32 	%f9, 0f00000000, %f8, %p2;
	setp.gt.f32 	%p3, %f2, 0f3F0F5C29;
	selp.f32 	%f10, %f9, %f2, %p3;
	copysign.f32 	%f11, %f1, %f10;
	mul.f32 	%f12, %f11, %f11;
	fma.rn.f32 	%f13, %f12, 0f3D10ECEF, 0f3C8B1ABB;
	fma.rn.f32 	%f14, %f13, %f12, 0f3CFC028C;
	fma.rn.f32 	%f15, %f14, %f12, 0f3D372139;
	fma.rn.f32 	%f16, %f15, %f12, 0f3D9993DB;
	fma.rn.f32 	%f17, %f16, %f12, 0f3E2AAAC6;
	mul.f32 	%f18, %f12, %f17;
	fma.rn.f32 	%f19, %f18, %f11, %f11;
	neg.f32 	%f20, %f19;
	selp.f32 	%f21, %f19, %f20, %p3;
	fma.rn.f32 	%f22, 0f3F6EE581, 0f3FD774EB, %f21;
	setp.gt.f32 	%p4, %f1, 0f3F0F5C29;
	selp.f32 	%f23, %f19, %f22, %p4;
	add.f32 	%f24, %f23, %f23;
	selp.f32 	%f25, %f24, %f23, %p3;
	add.s64 	%rd7, %rd4, %rd5;
	st.global.f32 	[%rd7], %f25;
$L__BB0_2:
	ret;

}


// ===== COMPILED SASS (sm_100) =====

	.target	sm_100

	.elftype	@"ET_EXEC"


//--------------------- .note.nv.tkinfo           --------------------------
	.section	.note.nv.tkinfo,"",@"SHT_NOTE"
	.sectionflags	@"SHF_NOTE_NV_TKINFO"
	.tkinfo
        /*0018*/ 	.word	0x00000002
        /*0030*/ 	.string	""
        /*0030*/ 	.string	"ptxas"
        /*0030*/ 	.string	"Cuda compilation tools, release 13.0, V13.0.88"
        /*0030*/ 	.string	"Build cuda_13.0.r13.0/compiler.36424714_0"
        /*0030*/ 	.string	"-arch sm_100 -m 64 "



//--------------------- .note.nv.cuinfo           --------------------------
	.section	.note.nv.cuinfo,"",@"SHT_NOTE"
	.sectionflags	@"SHF_NOTE_NV_CUINFO"
        /*0018*/ 	.short	0x0002
        /*001a*/ 	.short	0x0064
        /*001c*/ 	.short	0x0082
	.zero		2


//--------------------- .nv.info                  --------------------------
	.section	.nv.info,"",@"SHT_CUDA_INFO"
	.align	4


	//----- nvinfo : EIATTR_REGCOUNT
	.align		4
        /*0000*/ 	.byte	0x04, 0x2f
        /*0002*/ 	.short	(.L_1 - .L_0)
	.align		4
.L_0:
        /*0004*/ 	.word	index@(default_function_kernel)
        /*0008*/ 	.word	0x0000000c


	//----- nvinfo : EIATTR_FRAME_SIZE
	.align		4
.L_1:
        /*000c*/ 	.byte	0x04, 0x11
        /*000e*/ 	.short	(.L_3 - .L_2)
	.align		4
.L_2:
        /*0010*/ 	.word	index@(default_function_kernel)
        /*0014*/ 	.word	0x00000000


	//----- nvinfo : EIATTR_MIN_STACK_SIZE
	.align		4
.L_3:
        /*0018*/ 	.byte	0x04, 0x12
        /*001a*/ 	.short	(.L_5 - .L_4)
	.align		4
.L_4:
        /*001c*/ 	.word	index@(default_function_kernel)
        /*0020*/ 	.word	0x00000000
.L_5:


//--------------------- .nv.compat                --------------------------
	.section	.nv.compat,"",@"SHT_CUDA_COMPAT_INFO"
	.align	4
        /*0000*/ 	.byte	0x02, 0x09, 0x00, 0x00, 0x02, 0x02, 0x01, 0x00, 0x02, 0x05, 0x05, 0x00, 0x03, 0x07, 0x01, 0x01
        /*0010*/ 	.byte	0x02, 0x03, 0x00, 0x00, 0x02, 0x06, 0x01, 0x00, 0x04, 0x0b, 0x08, 0x00, 0x01, 0x00, 0x00, 0x00
        /*0020*/ 	.byte	0x00, 0x00, 0x00, 0x00


//--------------------- .nv.info.default_function_kernel --------------------------
	.section	.nv.info.default_function_kernel,"",@"SHT_CUDA_INFO"
	.sectionflags	@""
	.align	4


	//----- nvinfo : EIATTR_CUDA_API_VERSION
	.align		4
        /*0000*/ 	.byte	0x04, 0x37
        /*0002*/ 	.short	(.L_7 - .L_6)
.L_6:
        /*0004*/ 	.word	0x00000082


	//----- nvinfo : EIATTR_KPARAM_INFO
	.align		4
.L_7:
        /*0008*/ 	.byte	0x04, 0x17
        /*000a*/ 	.short	(.L_9 - .L_8)
.L_8:
        /*000c*/ 	.word	0x00000000
        /*0010*/ 	.short	0x0001
        /*0012*/ 	.short	0x0008
        /*0014*/ 	.byte	0x00, 0xf5, 0x21, 0x00


	//----- nvinfo : EIATTR_KPARAM_INFO
	.align		4
.L_9:
        /*0018*/ 	.byte	0x04, 0x17
        /*001a*/ 	.short	(.L_11 - .L_10)
.L_10:
        /*001c*/ 	.word	0x00000000
        /*0020*/ 	.short	0x0000
        /*0022*/ 	.short	0x0000
        /*0024*/ 	.byte	0x00, 0xf5, 0x21, 0x00


	//----- nvinfo : EIATTR_SPARSE_MMA_MASK
	.align		4
.L_11:
        /*0028*/ 	.byte	0x03, 0x50
        /*002a*/ 	.short	0x0000


	//----- nvinfo : EIATTR_MAXREG_COUNT
	.align		4
        /*002c*/ 	.byte	0x03, 0x1b
        /*002e*/ 	.short	0x00ff


	//----- nvinfo : EIATTR_MERCURY_ISA_VERSION
	.align		4
        /*0030*/ 	.byte	0x03, 0x5f
        /*0032*/ 	.short	0x0101


	//----- nvinfo : EIATTR_VRC_CTA_INIT_COUNT
	.align		4
        /*0034*/ 	.byte	0x02, 0x4a
	.zero		1
	.zero		1


	//----- nvinfo : EIATTR_EXIT_INSTR_OFFSETS
	.align		4
        /*0038*/ 	.byte	0x04, 0x1c
        /*003a*/ 	.short	(.L_13 - .L_12)


	//   ....[0]....
.L_12:
        /*003c*/ 	.word	0x00000070


	//   ....[1]....
        /*0040*/ 	.word	0x000002b0


	//----- nvinfo : EIATTR_MAX_THREADS
	.align		4
.L_13:
        /*0044*/ 	.byte	0x04, 0x05
        /*0046*/ 	.short	(.L_15 - .L_14)
.L_14:
        /*0048*/ 	.word	0x00000040
        /*004c*/ 	.word	0x00000001
        /*0050*/ 	.word	0x00000001


	//----- nvinfo : EIATTR_CBANK_PARAM_SIZE
	.align		4
.L_15:
        /*0054*/ 	.byte	0x03, 0x19
        /*0056*/ 	.short	0x0010


	//----- nvinfo : EIATTR_PARAM_CBANK
	.align		4
        /*0058*/ 	.byte	0x04, 0x0a
        /*005a*/ 	.short	(.L_17 - .L_16)
	.align		4
.L_16:
        /*005c*/ 	.word	index@(.nv.constant0.default_function_kernel)
        /*0060*/ 	.short	0x0380
        /*0062*/ 	.short	0x0010


	//----- nvinfo : EIATTR_SW_WAR
	.align		4
.L_17:
        /*0064*/ 	.byte	0x04, 0x36
        /*0066*/ 	.short	(.L_19 - .L_18)
.L_18:
        /*0068*/ 	.word	0x00000008
.L_19:


//--------------------- .nv.callgraph             --------------------------
	.section	.nv.callgraph,"",@"SHT_CUDA_CALLGRAPH"
	.align	4
	.sectionentsize	8
	.align		4
        /*0000*/ 	.word	0x00000000
	.align		4
        /*0004*/ 	.word	0xffffffff
	.align		4
        /*0008*/ 	.word	0x00000000
	.align		4
        /*000c*/ 	.word	0xfffffffe
	.align		4
        /*0010*/ 	.word	0x00000000
	.align		4
        /*0014*/ 	.word	0xfffffffd
	.align		4
        /*0018*/ 	.word	0x00000000
	.align		4
        /*001c*/ 	.word	0xfffffffc


//--------------------- .text.default_function_kernel --------------------------
	.section	.text.default_function_kernel,"ax",@progbits
	.align	128
        .global         default_function_kernel
        .type           default_function_kernel,@function
        .size           default_function_kernel,(.L_x_1 - default_function_kernel)
        .other          default_function_kernel,@"STO_CUDA_ENTRY STV_DEFAULT"
default_function_kernel:
.text.default_function_kernel:
[----:B------:R-:W-:Y:S01]  /*0000*/  LDC R1, c[0x0][0x37c] ;  /* 0x0000df00ff017b82 */ /* 0x000fe20000000800 */
[----:B------:R-:W0:Y:S07]  /*0010*/  S2R R5, SR_TID.X ;  /* 0x0000000000057919 */ /* 0x000e2e0000002100 */
[----:B------:R-:W1:Y:S02]  /*0020*/  S2UR UR5, SR_CTAID.X ;  /* 0x00000000000579c3 */ /* 0x000e640000002500 */
[----:B-1----:R-:W-:Y:S01]  /*0030*/  USHF.L.U32 UR4, UR5, 0x3, URZ ;  /* 0x0000000305047899 */ /* 0x002fe200080006ff */
[----:B0-----:R-:W-:-:S05]  /*0040*/  SHF.R.U32.HI R0, RZ, 0x3, R5 ;  /* 0x00000003ff007819 */ /* 0x001fca0000011605 */
[----:B------:R-:W-:-:S04]  /*0050*/  LOP3.LUT R0, R0, UR4, RZ, 0xfc, !PT ;  /* 0x0000000400007c12 */ /* 0x000fc8000f8efcff */
[----:B------:R-:W-:-:S13]  /*0060*/  ISETP.GT.U32.AND P0, PT, R0, 0x9aa, PT ;  /* 0x000009aa0000780c */ /* 0x000fda0003f04070 */
[----:B------:R-:W-:Y:S05]  /*0070*/  @P0 EXIT ;  /* 0x000000000000094d */ /* 0x000fea0003800000 */
[----:B------:R-:W0:Y:S01]  /*0080*/  LDC.64 R2, c[0x0][0x388] ;  /* 0x0000e200ff027b82 */ /* 0x000e220000000a00 */
[----:B------:R-:W1:Y:S01]  /*0090*/  LDCU.64 UR6, c[0x0][0x358] ;  /* 0x00006b00ff0677ac */ /* 0x000e620008000a00 */
[----:B------:R-:W-:-:S06]  /*00a0*/  USHF.L.U32 UR4, UR5, 0x6, URZ ;  /* 0x0000000605047899 */ /* 0x000fcc00080006ff */
[----:B------:R-:W-:-:S05]  /*00b0*/  LOP3.LUT R5, R5, UR4, RZ, 0xfc, !PT ;  /* 0x0000000405057c12 */ /* 0x000fca000f8efcff */
[----:B0-----:R-:W-:-:S05]  /*00c0*/  IMAD.WIDE.U32 R2, R5, 0x4, R2 ;  /* 0x0000000405027825 */ /* 0x001fca00078e0002 */
[----:B-1----:R0:W2:Y:S01]  /*00d0*/  LDG.E.CONSTANT R0, desc[UR6][R2.64] ;  /* 0x0000000602007981 */ /* 0x0020a2000c1e9900 */
[----:B------:R-:W-:Y:S01]  /*00e0*/  HFMA2 R7, -RZ, RZ, 1.75, 0 ;  /* 0x3f000000ff077431 */ /* 0x000fe200000001ff */
[----:B0-----:R-:W-:-:S04]  /*00f0*/  MOV R3, 0x3d10ecef ;  /* 0x3d10ecef00037802 */ /* 0x001fc80000000f00 */
[C---:B--2---:R-:W-:Y:S01]  /*0100*/  FFMA R4, |R0|.reuse, -R7, 0.5 ;  /* 0x3f00000000047423 */ /* 0x044fe20000000a07 */
[C---:B------:R-:W-:Y:S02]  /*0110*/  FSETP.NEU.AND P1, PT, |R0|.reuse, 1, PT ;  /* 0x3f8000000000780b */ /* 0x040fe40003f2d200 */
[----:B------:R-:W-:Y:S01]  /*0120*/  FSETP.GT.AND P0, PT, |R0|, 0.56000000238418579102, PT ;  /* 0x3f0f5c290000780b */ /* 0x000fe20003f04200 */
[----:B------:R-:W0:Y:S02]  /*0130*/  MUFU.RSQ R7, R4 ;  /* 0x0000000400077308 */ /* 0x000e240000001400 */
[----:B0-----:R-:W-:Y:S01]  /*0140*/  FMUL R6, R4, R7 ;  /* 0x0000000704067220 */ /* 0x001fe20000400000 */
[----:B------:R-:W-:-:S04]  /*0150*/  FMUL R7, R7, -0.5 ;  /* 0xbf00000007077820 */ /* 0x000fc80000400000 */
[----:B------:R-:W-:-:S04]  /*0160*/  FFMA R7, R6, R7, 0.5 ;  /* 0x3f00000006077423 */ /* 0x000fc80000000007 */
[----:B------:R-:W-:-:S05]  /*0170*/  FFMA R7, R6, R7, R6 ;  /* 0x0000000706077223 */ /* 0x000fca0000000006 */
[----:B------:R-:W-:Y:S02]  /*0180*/  FSEL R7, R7, RZ, P1 ;  /* 0x000000ff07077208 */ /* 0x000fe40000800000 */
[----:B------:R-:W-:Y:S02]  /*0190*/  FSETP.GT.AND P1, PT, R0, 0.56000000238418579102, PT ;  /* 0x3f0f5c290000780b */ /* 0x000fe40003f24000 */
[----:B------:R-:W-:-:S04]  /*01a0*/  FSEL R7, R7, |R0|, P0 ;  /* 0x4000000007077208 */ /* 0x000fc80000000000 */
[----:B------:R-:W-:-:S05]  /*01b0*/  LOP3.LUT R7, R7, 0x80000000, R0, 0xb8, !PT ;  /* 0x8000000007077812 */ /* 0x000fca00078eb800 */
[----:B------:R-:W-:-:S04]  /*01c0*/  FMUL R4, R7, R7 ;  /* 0x0000000707047220 */ /* 0x000fc80000400000 */
[----:B------:R-:W-:-:S04]  /*01d0*/  FFMA R3, R4, R3, 0.016980519518256187439 ;  /* 0x3c8b1abb04037423 */ /* 0x000fc80000000003 */
[----:B------:R-:W-:-:S04]  /*01e0*/  FFMA R3, R4, R3, 0.030762933194637298584 ;  /* 0x3cfc028c04037423 */ /* 0x000fc80000000003 */
[----:B------:R-:W-:-:S04]  /*01f0*/  FFMA R3, R4, R3, 0.044709417968988418579 ;  /* 0x3d37213904037423 */ /* 0x000fc80000000003 */
[C---:B------:R-:W-:Y:S02]  /*0200*/  FFMA R9, R4.reuse, R3, 0.074989043176174163818 ;  /* 0x3d9993db04097423 */ /* 0x040fe40000000003 */
[----:B------:R-:W0:Y:S02]  /*0210*/  LDC.64 R2, c[0x0][0x380] ;  /* 0x0000e000ff027b82 */ /* 0x000e240000000a00 */
[----:B------:R-:W-:-:S04]  /*0220*/  FFMA R9, R4, R9, 0.16666707396507263184 ;  /* 0x3e2aaac604097423 */ /* 0x000fc80000000009 */
[----:B------:R-:W-:Y:S01]  /*0230*/  FMUL R4, R4, R9 ;  /* 0x0000000904047220 */ /* 0x000fe20000400000 */
[----:B------:R-:W-:-:S03]  /*0240*/  HFMA2 R9, -RZ, RZ, 1.9599609375, 20144 ;  /* 0x3fd774ebff097431 */ /* 0x000fc600000001ff */
[----:B------:R-:W-:-:S05]  /*0250*/  FFMA R7, R7, R4, R7 ;  /* 0x0000000407077223 */ /* 0x000fca0000000007 */
[----:B------:R-:W-:-:S05]  /*0260*/  FSEL R0, R7, -R7, P0 ;  /* 0x8000000707007208 */ /* 0x000fca0000000000 */
[----:B------:R-:W-:Y:S01]  /*0270*/  @!P1 FFMA R7, R9, 0.93318945169448852539, R0 ;  /* 0x3f6ee58109079823 */ /* 0x000fe20000000000 */
[----:B0-----:R-:W-:-:S04]  /*0280*/  IMAD.WIDE.U32 R2, R5, 0x4, R2 ;  /* 0x0000000405027825 */ /* 0x001fc800078e0002 */
[----:B------:R-:W-:-:S05]  /*0290*/  @P0 FADD R7, R7, R7 ;  /* 0x0000000707070221 */ /* 0x000fca0000000000 */
[----:B------:R-:W-:Y:S01]  /*02a0*/  STG.E desc[UR6][R2.64], R7 ;  /* 0x0000000702007986 */ /* 0x000fe2000c101906 */
[----:B------:R-:W-:Y:S05]  /*02b0*/  EXIT ;  /* 0x000000000000794d */ /* 0x000fea0003800000 */
.L_x_0:
[----:B------:R-:W-:-:S00]  /*02c0*/  BRA `(.L_x_0) ;  /* 0xfffffffc00fc7947 */ /* 0x000fc0000383ffff */
[----:B------:R-:W-:-:S00]  /*02d0*/  NOP ;  /* 0x0000000000007918 */ /* 0x000fc00000000000 */
        /* <DEDUP_REMOVED lines=10> */
.L_x_1:


//--------------------- .nv.shared.reserved.0     --------------------------
	.section	.nv.shared.reserved.0,"aw",@nobits
	.weak		__nv_reservedSMEM_offset_0_alias
	.size		__nv_reservedSMEM_offset_0_alias, 0, 64
	.other		__nv_reservedSMEM_offset_0_alias,@"STO_CUDA_RESERVED_SHARED STV_DEFAULT"
__nv_reservedSMEM_offset_0_alias:
	.zero		0
	.zero		64


//--------------------- .nv.constant0.default_function_kernel --------------------------
	.section	.nv.constant0.default_function_kernel,"a",@progbits
	.sectionflags	@""
	.align	4
.nv.constant0.default_function_kernel:
	.zero		912


//--------------------- SYMBOLS --------------------------

	.type		.nv.reservedSmem.offset0,@object
	.size		.nv.reservedSmem.offset0,0x4
